//
// Generated by NVIDIA NVVM Compiler
//
// Compiler Build ID: CL-36424714
// Cuda compilation tools, release 13.0, V13.0.88
// Based on NVVM 20.0.0
//

.version 9.0
.target sm_100
.address_size 64

	// .globl	_Z10mandelbrotPK6float2Pittt

.visible .entry _Z10mandelbrotPK6float2Pittt(
	.param .u64 .ptr .align 1 _Z10mandelbrotPK6float2Pittt_param_0,
	.param .u64 .ptr .align 1 _Z10mandelbrotPK6float2Pittt_param_1,
	.param .u16 _Z10mandelbrotPK6float2Pittt_param_2,
	.param .u16 _Z10mandelbrotPK6float2Pittt_param_3,
	.param .u16 _Z10mandelbrotPK6float2Pittt_param_4
)
{
	.reg .pred 	%p<18>;
	.reg .b16 	%rs<4>;
	.reg .b32 	%r<37>;
	.reg .b32 	%f<89>;
	.reg .b64 	%rd<9>;

	ld.param.u64 	%rd2, [_Z10mandelbrotPK6float2Pittt_param_0];
	ld.param.u64 	%rd3, [_Z10mandelbrotPK6float2Pittt_param_1];
	ld.param.u16 	%r3, [_Z10mandelbrotPK6float2Pittt_param_2];
	ld.param.u16 	%rs2, [_Z10mandelbrotPK6float2Pittt_param_3];
	ld.param.u16 	%rs1, [_Z10mandelbrotPK6float2Pittt_param_4];
	mov.u32 	%r16, %ctaid.x;
	mov.u32 	%r17, %ntid.x;
	mov.u32 	%r18, %tid.x;
	mad.lo.s32 	%r1, %r16, %r17, %r18;
	mov.u32 	%r19, %ctaid.y;
	mov.u32 	%r20, %ntid.y;
	mov.u32 	%r21, %tid.y;
	mad.lo.s32 	%r22, %r19, %r20, %r21;
	setp.ge.s32 	%p1, %r1, %r3;
	cvt.u32.u16 	%r23, %rs2;
	setp.ge.u32 	%p2, %r22, %r23;
	or.pred  	%p3, %p1, %p2;
	@%p3 bra 	$L__BB0_23;
	cvta.to.global.u64 	%rd4, %rd2;
	mad.lo.s32 	%r4, %r22, %r3, %r1;
	mul.wide.s32 	%rd5, %r4, 8;
	add.s64 	%rd6, %rd4, %rd5;
	ld.global.v2.f32 	{%f1, %f2}, [%rd6];
	cvt.u32.u16 	%r5, %rs1;
	setp.eq.s16 	%p4, %rs1, 0;
	@%p4 bra 	$L__BB0_23;
	cvta.to.global.u64 	%rd7, %rd3;
	mul.wide.s32 	%rd8, %r4, 4;
	add.s64 	%rd1, %rd7, %rd8;
	and.b32  	%r6, %r5, 3;
	setp.lt.u16 	%p5, %rs1, 4;
	mov.b32 	%r36, 0;
	mov.f32 	%f74, %f1;
	mov.f32 	%f73, %f2;
	@%p5 bra 	$L__BB0_13;
	and.b32  	%r36, %r5, 65532;
	neg.s32 	%r34, %r36;
	mov.b32 	%r33, 2;
	mov.f32 	%f74, %f1;
	mov.f32 	%f73, %f2;
$L__BB0_4:
	.pragma "nounroll";
	mul.f32 	%f5, %f74, %f74;
	mul.f32 	%f6, %f73, %f73;
	add.f32 	%f45, %f6, %f5;
	setp.gtu.f32 	%p6, %f45, 0f40800000;
	@%p6 bra 	$L__BB0_6;
	add.s32 	%r26, %r33, -1;
	st.global.u32 	[%rd1], %r26;
	sub.f32 	%f46, %f5, %f6;
	mul.f32 	%f47, %f73, %f74;
	fma.rn.f32 	%f48, %f73, %f74, %f47;
	add.f32 	%f74, %f1, %f46;
	add.f32 	%f73, %f2, %f48;
$L__BB0_6:
	mul.f32 	%f11, %f74, %f74;
	mul.f32 	%f12, %f73, %f73;
	add.f32 	%f49, %f12, %f11;
	setp.gtu.f32 	%p7, %f49, 0f40800000;
	@%p7 bra 	$L__BB0_8;
	st.global.u32 	[%rd1], %r33;
	sub.f32 	%f50, %f11, %f12;
	mul.f32 	%f51, %f73, %f74;
	fma.rn.f32 	%f52, %f73, %f74, %f51;
	add.f32 	%f74, %f1, %f50;
	add.f32 	%f73, %f2, %f52;
$L__BB0_8:
	mul.f32 	%f17, %f74, %f74;
	mul.f32 	%f18, %f73, %f73;
	add.f32 	%f53, %f18, %f17;
	setp.gtu.f32 	%p8, %f53, 0f40800000;
	@%p8 bra 	$L__BB0_10;
	add.s32 	%r27, %r33, 1;
	st.global.u32 	[%rd1], %r27;
	sub.f32 	%f54, %f17, %f18;
	mul.f32 	%f55, %f73, %f74;
	fma.rn.f32 	%f56, %f73, %f74, %f55;
	add.f32 	%f74, %f1, %f54;
	add.f32 	%f73, %f2, %f56;
$L__BB0_10:
	mul.f32 	%f23, %f74, %f74;
	mul.f32 	%f24, %f73, %f73;
	add.f32 	%f57, %f24, %f23;
	setp.gtu.f32 	%p9, %f57, 0f40800000;
	@%p9 bra 	$L__BB0_12;
	add.s32 	%r28, %r33, 2;
	st.global.u32 	[%rd1], %r28;
	sub.f32 	%f58, %f23, %f24;
	mul.f32 	%f59, %f73, %f74;
	fma.rn.f32 	%f60, %f73, %f74, %f59;
	add.f32 	%f74, %f1, %f58;
	add.f32 	%f73, %f2, %f60;
$L__BB0_12:
	add.s32 	%r34, %r34, 4;
	add.s32 	%r33, %r33, 4;
	setp.ne.s32 	%p10, %r34, 0;
	@%p10 bra 	$L__BB0_4;
$L__BB0_13:
	setp.eq.s32 	%p11, %r6, 0;
	@%p11 bra 	$L__BB0_23;
	setp.eq.s32 	%p12, %r6, 1;
	@%p12 bra 	$L__BB0_20;
	mul.f32 	%f31, %f74, %f74;
	mul.f32 	%f32, %f73, %f73;
	add.f32 	%f61, %f32, %f31;
	setp.gtu.f32 	%p13, %f61, 0f40800000;
	@%p13 bra 	$L__BB0_17;
	add.s32 	%r29, %r36, 1;
	st.global.u32 	[%rd1], %r29;
	sub.f32 	%f62, %f31, %f32;
	mul.f32 	%f63, %f73, %f74;
	fma.rn.f32 	%f64, %f73, %f74, %f63;
	add.f32 	%f74, %f1, %f62;
	add.f32 	%f73, %f2, %f64;
$L__BB0_17:
	mul.f32 	%f37, %f74, %f74;
	mul.f32 	%f38, %f73, %f73;
	add.f32 	%f65, %f38, %f37;
	setp.gtu.f32 	%p14, %f65, 0f40800000;
	@%p14 bra 	$L__BB0_19;
	add.s32 	%r30, %r36, 2;
	st.global.u32 	[%rd1], %r30;
	sub.f32 	%f66, %f37, %f38;
	mul.f32 	%f67, %f73, %f74;
	fma.rn.f32 	%f68, %f73, %f74, %f67;
	add.f32 	%f74, %f1, %f66;
	add.f32 	%f73, %f2, %f68;
$L__BB0_19:
	add.s32 	%r36, %r36, 2;
$L__BB0_20:
	and.b32  	%r31, %r5, 1;
	setp.eq.b32 	%p15, %r31, 1;
	not.pred 	%p16, %p15;
	@%p16 bra 	$L__BB0_23;
	mul.f32 	%f69, %f74, %f74;
	fma.rn.f32 	%f70, %f73, %f73, %f69;
	setp.gtu.f32 	%p17, %f70, 0f40800000;
	@%p17 bra 	$L__BB0_23;
	add.s32 	%r32, %r36, 1;
	st.global.u32 	[%rd1], %r32;
$L__BB0_23:
	ret;

}


// ===== COMPILED SASS (sm_100) =====

	.target	sm_100

	.elftype	@"ET_EXEC"


//--------------------- .note.nv.tkinfo           --------------------------
	.section	.note.nv.tkinfo,"",@"SHT_NOTE"
	.sectionflags	@"SHF_NOTE_NV_TKINFO"
	.tkinfo
        /*0018*/ 	.word	0x00000002
        /*0030*/ 	.string	""
        /*0030*/ 	.string	"ptxas"
        /*0030*/ 	.string	"Cuda compilation tools, release 13.0, V13.0.88"
        /*0030*/ 	.string	"Build cuda_13.0.r13.0/compiler.36424714_0"
        /*0030*/ 	.string	"-arch sm_100 -m 64 "



//--------------------- .note.nv.cuinfo           --------------------------
	.section	.note.nv.cuinfo,"",@"SHT_NOTE"
	.sectionflags	@"SHF_NOTE_NV_CUINFO"
        /*0018*/ 	.short	0x0002
        /*001a*/ 	.short	0x0064
        /*001c*/ 	.short	0x0082
	.zero		2


//--------------------- .nv.info                  --------------------------
	.section	.nv.info,"",@"SHT_CUDA_INFO"
	.align	4


	//----- nvinfo : EIATTR_REGCOUNT
	.align		4
        /*0000*/ 	.byte	0x04, 0x2f
        /*0002*/ 	.short	(.L_1 - .L_0)
	.align		4
.L_0:
        /*0004*/ 	.word	index@(_Z10mandelbrotPK6float2Pittt)
        /*0008*/ 	.word	0x00000016


	//----- nvinfo : EIATTR_FRAME_SIZE
	.align		4
.L_1:
        /*000c*/ 	.byte	0x04, 0x11
        /*000e*/ 	.short	(.L_3 - .L_2)
	.align		4
.L_2:
        /*0010*/ 	.word	index@(_Z10mandelbrotPK6float2Pittt)
        /*0014*/ 	.word	0x00000000


	//----- nvinfo : EIATTR_MIN_STACK_SIZE
	.align		4
.L_3:
        /*0018*/ 	.byte	0x04, 0x12
        /*001a*/ 	.short	(.L_5 - .L_4)
	.align		4
.L_4:
        /*001c*/ 	.word	index@(_Z10mandelbrotPK6float2Pittt)
        /*0020*/ 	.word	0x00000000
.L_5:


//--------------------- .nv.compat                --------------------------
	.section	.nv.compat,"",@"SHT_CUDA_COMPAT_INFO"
	.align	4
        /*0000*/ 	.byte	0x02, 0x09, 0x00, 0x00, 0x02, 0x02, 0x01, 0x00, 0x02, 0x05, 0x05, 0x00, 0x03, 0x07, 0x01, 0x01
        /*0010*/ 	.byte	0x02, 0x03, 0x00, 0x00, 0x02, 0x06, 0x01, 0x00, 0x04, 0x0b, 0x08, 0x00, 0x01, 0x00, 0x00, 0x00
        /*0020*/ 	.byte	0x00, 0x00, 0x00, 0x00


//--------------------- .nv.info._Z10mandelbrotPK6float2Pittt --------------------------
	.section	.nv.info._Z10mandelbrotPK6float2Pittt,"",@"SHT_CUDA_INFO"
	.sectionflags	@""
	.align	4


	//----- nvinfo : EIATTR_CUDA_API_VERSION
	.align		4
        /*0000*/ 	.byte	0x04, 0x37
        /*0002*/ 	.short	(.L_7 - .L_6)
.L_6:
        /*0004*/ 	.word	0x00000082


	//----- nvinfo : EIATTR_KPARAM_INFO
	.align		4
.L_7:
        /*0008*/ 	.byte	0x04, 0x17
        /*000a*/ 	.short	(.L_9 - .L_8)
.L_8:
        /*000c*/ 	.word	0x00000000
        /*0010*/ 	.short	0x0004
        /*0012*/ 	.short	0x0014
        /*0014*/ 	.byte	0x00, 0xf0, 0x09, 0x00


	//----- nvinfo : EIATTR_KPARAM_INFO
	.align		4
.L_9:
        /*0018*/ 	.byte	0x04, 0x17
        /*001a*/ 	.short	(.L_11 - .L_10)
.L_10:
        /*001c*/ 	.word	0x00000000
        /*0020*/ 	.short	0x0003
        /*0022*/ 	.short	0x0012
        /*0024*/ 	.byte	0x00, 0xf0, 0x09, 0x00


	//----- nvinfo : EIATTR_KPARAM_INFO
	.align		4
.L_11:
        /*0028*/ 	.byte	0x04, 0x17
        /*002a*/ 	.short	(.L_13 - .L_12)
.L_12:
        /*002c*/ 	.word	0x00000000
        /*0030*/ 	.short	0x0002
        /*0032*/ 	.short	0x0010
        /*0034*/ 	.byte	0x00, 0xf0, 0x09, 0x00


	//----- nvinfo : EIATTR_KPARAM_INFO
	.align		4
.L_13:
        /*0038*/ 	.byte	0x04, 0x17
        /*003a*/ 	.short	(.L_15 - .L_14)
.L_14:
        /*003c*/ 	.word	0x00000000
        /*0040*/ 	.short	0x0001
        /*0042*/ 	.short	0x0008
        /*0044*/ 	.byte	0x00, 0xf5, 0x21, 0x00


	//----- nvinfo : EIATTR_KPARAM_INFO
	.align		4
.L_15:
        /*0048*/ 	.byte	0x04, 0x17
        /*004a*/ 	.short	(.L_17 - .L_16)
.L_16:
        /*004c*/ 	.word	0x00000000
        /*0050*/ 	.short	0x0000
        /*0052*/ 	.short	0x0000
        /*0054*/ 	.byte	0x00, 0xf5, 0x21, 0x00


	//----- nvinfo : EIATTR_SPARSE_MMA_MASK
	.align		4
.L_17:
        /*0058*/ 	.byte	0x03, 0x50
        /*005a*/ 	.short	0x0000


	//----- nvinfo : EIATTR_MAXREG_COUNT
	.align		4
        /*005c*/ 	.byte	0x03, 0x1b
        /*005e*/ 	.short	0x00ff


	//----- nvinfo : EIATTR_MERCURY_ISA_VERSION
	.align		4
        /*0060*/ 	.byte	0x03, 0x5f
        /*0062*/ 	.short	0x0101


	//----- nvinfo : EIATTR_VRC_CTA_INIT_COUNT
	.align		4
        /*0064*/ 	.byte	0x02, 0x4a
	.zero		1
	.zero		1


	//----- nvinfo : EIATTR_EXIT_INSTR_OFFSETS
	.align		4
        /*0068*/ 	.byte	0x04, 0x1c
        /*006a*/ 	.short	(.L_19 - .L_18)


	//   ....[0]....
.L_18:
        /*006c*/ 	.word	0x000000e0


	//   ....[1]....
        /*0070*/ 	.word	0x00000130


	//   ....[2]....
        /*0074*/ 	.word	0x00000570


	//   ....[3]....
        /*0078*/ 	.word	0x00000720


	//   ....[4]....
        /*007c*/ 	.word	0x00000760


	//   ....[5]....
        /*0080*/ 	.word	0x00000790


	//----- nvinfo : EIATTR_CBANK_PARAM_SIZE
	.align		4
.L_19:
        /*0084*/ 	.byte	0x03, 0x19
        /*0086*/ 	.short	0x0016


	//----- nvinfo : EIATTR_PARAM_CBANK
	.align		4
        /*0088*/ 	.byte	0x04, 0x0a
        /*008a*/ 	.short	(.L_21 - .L_20)
	.align		4
.L_20:
        /*008c*/ 	.word	index@(.nv.constant0._Z10mandelbrotPK6float2Pittt)
        /*0090*/ 	.short	0x0380
        /*0092*/ 	.short	0x0016


	//----- nvinfo : EIATTR_SW_WAR
	.align		4
.L_21:
        /*0094*/ 	.byte	0x04, 0x36
        /*0096*/ 	.short	(.L_23 - .L_22)
.L_22:
        /*0098*/ 	.word	0x00000008
.L_23:


//--------------------- .nv.callgraph             --------------------------
	.section	.nv.callgraph,"",@"SHT_CUDA_CALLGRAPH"
	.align	4
	.sectionentsize	8
	.align		4
        /*0000*/ 	.word	0x00000000
	.align		4
        /*0004*/ 	.word	0xffffffff
	.align		4
        /*0008*/ 	.word	0x00000000
	.align		4
        /*000c*/ 	.word	0xfffffffe
	.align		4
        /*0010*/ 	.word	0x00000000
	.align		4
        /*0014*/ 	.word	0xfffffffd
	.align		4
        /*0018*/ 	.word	0x00000000
	.align		4
        /*001c*/ 	.word	0xfffffffc


//--------------------- .text._Z10mandelbrotPK6float2Pittt --------------------------
	.section	.text._Z10mandelbrotPK6float2Pittt,"ax",@progbits
	.align	128
        .global         _Z10mandelbrotPK6float2Pittt
        .type           _Z10mandelbrotPK6float2Pittt,@function
        .size           _Z10mandelbrotPK6float2Pittt,(.L_x_4 - _Z10mandelbrotPK6float2Pittt)
        .other          _Z10mandelbrotPK6float2Pittt,@"STO_CUDA_ENTRY STV_DEFAULT"
_Z10mandelbrotPK6float2Pittt:
.text._Z10mandelbrotPK6float2Pittt:
[----:B------:R-:W-:Y:S01]  /*0000*/  LDC R1, c[0x0][0x37c] ;  /* 0x0000df00ff017b82 */ /* 0x000fe20000000800 */
[----:B------:R-:W0:Y:S07]  /*0010*/  S2R R2, SR_TID.Y ;  /* 0x0000000000027919 */ /* 0x000e2e0000002200 */
[----:B------:R-:W1:Y:S01]  /*0020*/  LDC R0, c[0x0][0x360] ;  /* 0x0000d800ff007b82 */ /* 0x000e620000000800 */
[----:B------:R-:W2:Y:S01]  /*0030*/  LDCU UR4, c[0x0][0x390] ;  /* 0x00007200ff0477ac */ /* 0x000ea20008000800 */
[----:B------:R-:W1:Y:S01]  /*0040*/  S2R R5, SR_TID.X ;  /* 0x0000000000057919 */ /* 0x000e620000002100 */
[----:B------:R-:W3:Y:S05]  /*0050*/  LDCU.U16 UR5, c[0x0][0x392] ;  /* 0x00007240ff0577ac */ /* 0x000eea0008000400 */
[----:B------:R-:W0:Y:S08]  /*0060*/  S2UR UR7, SR_CTAID.Y ;  /* 0x00000000000779c3 */ /* 0x000e300000002600 */
[----:B------:R-:W0:Y:S01]  /*0070*/  LDC R3, c[0x0][0x364] ;  /* 0x0000d900ff037b82 */ /* 0x000e220000000800 */
[----:B--2---:R-:W-:-:S07]  /*0080*/  ULOP3.LUT UR4, UR4, 0xffff, URZ, 0xc0, !UPT ;  /* 0x0000ffff04047892 */ /* 0x004fce000f8ec0ff */
[----:B------:R-:W1:Y:S01]  /*0090*/  S2UR UR6, SR_CTAID.X ;  /* 0x00000000000679c3 */ /* 0x000e620000002500 */
[----:B0-----:R-:W-:-:S05]  /*00a0*/  IMAD R3, R3, UR7, R2 ;  /* 0x0000000703037c24 */ /* 0x001fca000f8e0202 */
[----:B---3--:R-:W-:Y:S01]  /*00b0*/  ISETP.GE.U32.AND P0, PT, R3, UR5, PT ;  /* 0x0000000503007c0c */ /* 0x008fe2000bf06070 */
[----:B-1----:R-:W-:-:S05]  /*00c0*/  IMAD R0, R0, UR6, R5 ;  /* 0x0000000600007c24 */ /* 0x002fca000f8e0205 */
[----:B------:R-:W-:-:S13]  /*00d0*/  ISETP.GE.OR P0, PT, R0, UR4, P0 ;  /* 0x0000000400007c0c */ /* 0x000fda0008706670 */
[----:B------:R-:W-:Y:S05]  /*00e0*/  @P0 EXIT ;  /* 0x000000000000094d */ /* 0x000fea0003800000 */
[----:B------:R-:W0:Y:S01]  /*00f0*/  LDCU.U16 UR5, c[0x0][0x394] ;  /* 0x00007280ff0577ac */ /* 0x000e220008000400 */
[----:B------:R-:W-:Y:S01]  /*0100*/  IMAD R7, R3, UR4, R0 ;  /* 0x0000000403077c24 */ /* 0x000fe2000f8e0200 */
[----:B0-----:R-:W-:-:S06]  /*0110*/  UPRMT UR5, UR5, 0x9910, URZ ;  /* 0x0000991005057896 */ /* 0x001fcc00080000ff */
[----:B------:R-:W-:-:S13]  /*0120*/  ISETP.NE.AND P0, PT, RZ, UR5, PT ;  /* 0x00000005ff007c0c */ /* 0x000fda000bf05270 */
[----:B------:R-:W-:Y:S05]  /*0130*/  @!P0 EXIT ;  /* 0x000000000000894d */ /* 0x000fea0003800000 */
[----:B------:R-:W0:Y:S01]  /*0140*/  LDC.64 R2, c[0x0][0x380] ;  /* 0x0000e000ff027b82 */ /* 0x000e220000000a00 */
[----:B------:R-:W1:Y:S07]  /*0150*/  LDCU.64 UR4, c[0x0][0x358] ;  /* 0x00006b00ff0477ac */ /* 0x000e6e0008000a00 */
[----:B------:R-:W2:Y:S08]  /*0160*/  LDC R8, c[0x0][0x394] ;  /* 0x0000e500ff087b82 */ /* 0x000eb00000000800 */
[----:B------:R-:W3:Y:S01]  /*0170*/  LDC.64 R4, c[0x0][0x388] ;  /* 0x0000e200ff047b82 */ /* 0x000ee20000000a00 */
[----:B0-----:R-:W-:-:S06]  /*0180*/  IMAD.WIDE R2, R7, 0x8, R2 ;  /* 0x0000000807027825 */ /* 0x001fcc00078e0202 */
[----:B-1----:R-:W4:Y:S01]  /*0190*/  LDG.E.64 R2, desc[UR4][R2.64] ;  /* 0x0000000402027981 */ /* 0x002f22000c1e1b00 */
[----:B--2---:R-:W-:-:S04]  /*01a0*/  LOP3.LUT R8, R8, 0xffff, RZ, 0xc0, !PT ;  /* 0x0000ffff08087812 */ /* 0x004fc800078ec0ff */
[C---:B------:R-:W-:Y:S02]  /*01b0*/  ISETP.GE.U32.AND P1, PT, R8.reuse, 0x4, PT ;  /* 0x000000040800780c */ /* 0x040fe40003f26070 */
[----:B------:R-:W-:Y:S01]  /*01c0*/  LOP3.LUT R6, R8, 0x3, RZ, 0xc0, !PT ;  /* 0x0000000308067812 */ /* 0x000fe200078ec0ff */
[----:B---3--:R-:W-:-:S04]  /*01d0*/  IMAD.WIDE R4, R7, 0x4, R4 ;  /* 0x0000000407047825 */ /* 0x008fc800078e0204 */
[----:B------:R-:W-:Y:S01]  /*01e0*/  HFMA2 R7, -RZ, RZ, 0, 0 ;  /* 0x00000000ff077431 */ /* 0x000fe200000001ff */
[----:B------:R-:W-:Y:S02]  /*01f0*/  ISETP.NE.AND P0, PT, R6, RZ, PT ;  /* 0x000000ff0600720c */ /* 0x000fe40003f05270 */
[----:B----4-:R-:W-:Y:S02]  /*0200*/  MOV R9, R2 ;  /* 0x0000000200097202 */ /* 0x010fe40000000f00 */
[----:B------:R-:W-:Y:S01]  /*0210*/  MOV R0, R3 ;  /* 0x0000000300007202 */ /* 0x000fe20000000f00 */
[----:B------:R-:W-:Y:S08]  /*0220*/  @!P1 BRA `(.L_x_0) ;  /* 0x0000000000d09947 */ /* 0x000ff00003800000 */
[----:B------:R-:W-:Y:S02]  /*0230*/  LOP3.LUT R7, R8, 0xfffc, RZ, 0xc0, !PT ;  /* 0x0000fffc08077812 */ /* 0x000fe400078ec0ff */
[----:B------:R-:W-:Y:S02]  /*0240*/  MOV R11, 0x2 ;  /* 0x00000002000b7802 */ /* 0x000fe40000000f00 */
[----:B------:R-:W-:Y:S02]  /*0250*/  MOV R9, R2 ;  /* 0x0000000200097202 */ /* 0x000fe40000000f00 */
[----:B------:R-:W-:Y:S02]  /*0260*/  MOV R0, R3 ;  /* 0x0000000300007202 */ /* 0x000fe40000000f00 */
[----:B------:R-:W-:-:S07]  /*0270*/  IADD3 R10, PT, PT, -R7, RZ, RZ ;  /* 0x000000ff070a7210 */ /* 0x000fce0007ffe1ff */
.L_x_1:
[----:B------:R-:W-:Y:S01]  /*0280*/  FMUL R13, R9, R9 ;  /* 0x00000009090d7220 */ /* 0x000fe20000400000 */
[----:B------:R-:W-:Y:S01]  /*0290*/  FMUL R14, R0, R0 ;  /* 0x00000000000e7220 */ /* 0x000fe20000400000 */
[----:B------:R-:W-:-:S03]  /*02a0*/  IADD3 R10, PT, PT, R10, 0x4, RZ ;  /* 0x000000040a0a7810 */ /* 0x000fc60007ffe0ff */
[----:B------:R-:W-:-:S05]  /*02b0*/  FADD R12, R13, R14 ;  /* 0x0000000e0d0c7221 */ /* 0x000fca0000000000 */
[----:B------:R-:W-:-:S13]  /*02c0*/  FSETP.GTU.AND P2, PT, R12, 4, PT ;  /* 0x408000000c00780b */ /* 0x000fda0003f4c000 */
[----:B------:R-:W-:Y:S01]  /*02d0*/  @!P2 FMUL R12, R9, R0 ;  /* 0x00000000090ca220 */ /* 0x000fe20000400000 */
[----:B------:R-:W-:-:S03]  /*02e0*/  @!P2 FADD R13, R13, -R14 ;  /* 0x8000000e0d0da221 */ /* 0x000fc60000000000 */
[----:B------:R-:W-:Y:S01]  /*02f0*/  @!P2 FFMA R12, R9, R0, R12 ;  /* 0x00000000090ca223 */ /* 0x000fe2000000000c */
[----:B------:R-:W-:-:S03]  /*0300*/  @!P2 FADD R9, R2, R13 ;  /* 0x0000000d0209a221 */ /* 0x000fc60000000000 */
[----:B------:R-:W-:Y:S01]  /*0310*/  @!P2 FADD R0, R3, R12 ;  /* 0x0000000c0300a221 */ /* 0x000fe20000000000 */
[----:B------:R-:W-:-:S03]  /*0320*/  FMUL R13, R9, R9 ;  /* 0x00000009090d7220 */ /* 0x000fc60000400000 */
[----:B------:R-:W-:-:S04]  /*0330*/  FMUL R12, R0, R0 ;  /* 0x00000000000c7220 */ /* 0x000fc80000400000 */
        /* <DEDUP_REMOVED lines=11> */
[-C--:B------:R-:W-:Y:S01]  /*03f0*/  @!P4 FMUL R14, R9, R0.reuse ;  /* 0x00000000090ec220 */ /* 0x080fe20000400000 */
[----:B------:R-:W-:Y:S01]  /*0400*/  @!P4 FADD R13, R13, -R12 ;  /* 0x8000000c0d0dc221 */ /* 0x000fe20000000000 */
[----:B-1----:R-:W-:Y:S02]  /*0410*/  @!P4 IADD3 R15, PT, PT, R11, 0x1, RZ ;  /* 0x000000010b0fc810 */ /* 0x002fe40007ffe0ff */
[----:B------:R-:W-:Y:S01]  /*0420*/  @!P4 FFMA R14, R9, R0, R14 ;  /* 0x00000000090ec223 */ /* 0x000fe2000000000e */
[----:B------:R-:W-:-:S03]  /*0430*/  @!P4 FADD R9, R2, R13 ;  /* 0x0000000d0209c221 */ /* 0x000fc60000000000 */
[----:B------:R-:W-:Y:S01]  /*0440*/  @!P4 FADD R0, R3, R14 ;  /* 0x0000000e0300c221 */ /* 0x000fe20000000000 */
[----:B------:R-:W-:-:S03]  /*0450*/  FMUL R19, R9, R9 ;  /* 0x0000000909137220 */ /* 0x000fc60000400000 */
[----:B------:R-:W-:-:S04]  /*0460*/  FMUL R12, R0, R0 ;  /* 0x00000000000c7220 */ /* 0x000fc80000400000 */
[----:B------:R-:W-:-:S05]  /*0470*/  FADD R13, R19, R12 ;  /* 0x0000000c130d7221 */ /* 0x000fca0000000000 */
[----:B------:R-:W-:Y:S02]  /*0480*/  FSETP.GTU.AND P1, PT, R13, 4, PT ;  /* 0x408000000d00780b */ /* 0x000fe40003f2c000 */
[----:B------:R-:W-:-:S05]  /*0490*/  @!P2 IADD3 R13, PT, PT, R11, -0x1, RZ ;  /* 0xffffffff0b0da810 */ /* 0x000fca0007ffe0ff */
[----:B------:R-:W-:Y:S01]  /*04a0*/  @!P2 STG.E desc[UR4][R4.64], R13 ;  /* 0x0000000d0400a986 */ /* 0x000fe2000c101904 */
[----:B------:R-:W-:-:S03]  /*04b0*/  ISETP.NE.AND P2, PT, R10, RZ, PT ;  /* 0x000000ff0a00720c */ /* 0x000fc60003f45270 */
[----:B------:R0:W-:Y:S02]  /*04c0*/  @!P3 STG.E desc[UR4][R4.64], R11 ;  /* 0x0000000b0400b986 */ /* 0x0001e4000c101904 */
[----:B------:R-:W-:Y:S01]  /*04d0*/  @!P1 IADD3 R17, PT, PT, R11, 0x2, RZ ;  /* 0x000000020b119810 */ /* 0x000fe20007ffe0ff */
[-C--:B------:R-:W-:Y:S01]  /*04e0*/  @!P1 FMUL R14, R9, R0.reuse ;  /* 0x00000000090e9220 */ /* 0x080fe20000400000 */
[----:B------:R1:W-:Y:S01]  /*04f0*/  @!P4 STG.E desc[UR4][R4.64], R15 ;  /* 0x0000000f0400c986 */ /* 0x0003e2000c101904 */
[----:B------:R-:W-:Y:S02]  /*0500*/  @!P1 FADD R19, R19, -R12 ;  /* 0x8000000c13139221 */ /* 0x000fe40000000000 */
[----:B------:R-:W-:Y:S01]  /*0510*/  @!P1 FFMA R14, R9, R0, R14 ;  /* 0x00000000090e9223 */ /* 0x000fe2000000000e */
[----:B------:R1:W-:Y:S01]  /*0520*/  @!P1 STG.E desc[UR4][R4.64], R17 ;  /* 0x0000001104009986 */ /* 0x0003e2000c101904 */
[----:B------:R-:W-:Y:S02]  /*0530*/  @!P1 FADD R9, R2, R19 ;  /* 0x0000001302099221 */ /* 0x000fe40000000000 */
[----:B------:R-:W-:Y:S01]  /*0540*/  @!P1 FADD R0, R3, R14 ;  /* 0x0000000e03009221 */ /* 0x000fe20000000000 */
[----:B0-----:R-:W-:Y:S01]  /*0550*/  IADD3 R11, PT, PT, R11, 0x4, RZ ;  /* 0x000000040b0b7810 */ /* 0x001fe20007ffe0ff */
[----:B------:R-:W-:Y:S06]  /*0560*/  @P2 BRA `(.L_x_1) ;  /* 0xfffffffc00442947 */ /* 0x000fec000383ffff */
.L_x_0:
[----:B------:R-:W-:Y:S05]  /*0570*/  @!P0 EXIT ;  /* 0x000000000000894d */ /* 0x000fea0003800000 */
[----:B------:R-:W-:Y:S02]  /*0580*/  ISETP.NE.AND P0, PT, R6, 0x1, PT ;  /* 0x000000010600780c */ /* 0x000fe40003f05270 */
[----:B------:R-:W-:-:S04]  /*0590*/  LOP3.LUT R8, R8, 0x1, RZ, 0xc0, !PT ;  /* 0x0000000108087812 */ /* 0x000fc800078ec0ff */
[----:B------:R-:W-:-:S07]  /*05a0*/  ISETP.NE.U32.AND P2, PT, R8, 0x1, PT ;  /* 0x000000010800780c */ /* 0x000fce0003f45070 */
[----:B------:R-:W-:Y:S06]  /*05b0*/  @!P0 BRA `(.L_x_2) ;  /* 0x0000000000588947 */ /* 0x000fec0003800000 */
[----:B------:R-:W-:Y:S01]  /*05c0*/  FMUL R11, R9, R9 ;  /* 0x00000009090b7220 */ /* 0x000fe20000400000 */
[----:B------:R-:W-:-:S04]  /*05d0*/  FMUL R6, R0, R0 ;  /* 0x0000000000067220 */ /* 0x000fc80000400000 */
[----:B------:R-:W-:-:S05]  /*05e0*/  FADD R8, R11, R6 ;  /* 0x000000060b087221 */ /* 0x000fca0000000000 */
[----:B------:R-:W-:-:S13]  /*05f0*/  FSETP.GTU.AND P0, PT, R8, 4, PT ;  /* 0x408000000800780b */ /* 0x000fda0003f0c000 */
[----:B------:R-:W-:Y:S01]  /*0600*/  @!P0 FMUL R8, R9, R0 ;  /* 0x0000000009088220 */ /* 0x000fe20000400000 */
[----:B------:R-:W-:-:S03]  /*0610*/  @!P0 FADD R11, R11, -R6 ;  /* 0x800000060b0b8221 */ /* 0x000fc60000000000 */
[----:B------:R-:W-:Y:S01]  /*0620*/  @!P0 FFMA R8, R9, R0, R8 ;  /* 0x0000000009088223 */ /* 0x000fe20000000008 */
[----:B------:R-:W-:Y:S01]  /*0630*/  @!P0 FADD R9, R2, R11 ;  /* 0x0000000b02098221 */ /* 0x000fe20000000000 */
[----:B------:R-:W-:Y:S02]  /*0640*/  @!P0 IADD3 R11, PT, PT, R7, 0x1, RZ ;  /* 0x00000001070b8810 */ /* 0x000fe40007ffe0ff */
[----:B------:R-:W-:Y:S01]  /*0650*/  @!P0 FADD R0, R3, R8 ;  /* 0x0000000803008221 */ /* 0x000fe20000000000 */
[----:B------:R-:W-:Y:S01]  /*0660*/  FMUL R13, R9, R9 ;  /* 0x00000009090d7220 */ /* 0x000fe20000400000 */
[----:B------:R-:W-:Y:S01]  /*0670*/  IADD3 R7, PT, PT, R7, 0x2, RZ ;  /* 0x0000000207077810 */ /* 0x000fe20007ffe0ff */
[----:B------:R0:W-:Y:S01]  /*0680*/  @!P0 STG.E desc[UR4][R4.64], R11 ;  /* 0x0000000b04008986 */ /* 0x0001e2000c101904 */
[----:B------:R-:W-:-:S04]  /*0690*/  FMUL R6, R0, R0 ;  /* 0x0000000000067220 */ /* 0x000fc80000400000 */
[----:B------:R-:W-:-:S05]  /*06a0*/  FADD R8, R13, R6 ;  /* 0x000000060d087221 */ /* 0x000fca0000000000 */
[----:B------:R-:W-:-:S13]  /*06b0*/  FSETP.GTU.AND P1, PT, R8, 4, PT ;  /* 0x408000000800780b */ /* 0x000fda0003f2c000 */
[----:B------:R0:W-:Y:S01]  /*06c0*/  @!P1 STG.E desc[UR4][R4.64], R7 ;  /* 0x0000000704009986 */ /* 0x0001e2000c101904 */
[----:B------:R-:W-:Y:S01]  /*06d0*/  @!P1 FMUL R8, R9, R0 ;  /* 0x0000000009089220 */ /* 0x000fe20000400000 */
[----:B------:R-:W-:-:S03]  /*06e0*/  @!P1 FADD R13, R13, -R6 ;  /* 0x800000060d0d9221 */ /* 0x000fc60000000000 */
[----:B------:R-:W-:Y:S01]  /*06f0*/  @!P1 FFMA R8, R9, R0, R8 ;  /* 0x0000000009089223 */ /* 0x000fe20000000008 */
[----:B------:R-:W-:-:S03]  /*0700*/  @!P1 FADD R9, R2, R13 ;  /* 0x0000000d02099221 */ /* 0x000fc60000000000 */
[----:B------:R-:W-:-:S07]  /*0710*/  @!P1 FADD R0, R3, R8 ;  /* 0x0000000803009221 */ /* 0x000fce0000000000 */
.L_x_2:
[----:B------:R-:W-:Y:S05]  /*0720*/  @P2 EXIT ;  /* 0x000000000000294d */ /* 0x000fea0003800000 */
[----:B------:R-:W-:-:S04]  /*0730*/  FMUL R9, R9, R9 ;  /* 0x0000000909097220 */ /* 0x000fc80000400000 */
[----:B------:R-:W-:-:S05]  /*0740*/  FFMA R9, R0, R0, R9 ;  /* 0x0000000000097223 */ /* 0x000fca0000000009 */
[----:B------:R-:W-:-:S13]  /*0750*/  FSETP.GTU.AND P0, PT, R9, 4, PT ;  /* 0x408000000900780b */ /* 0x000fda0003f0c000 */
[----:B------:R-:W-:Y:S05]  /*0760*/  @P0 EXIT ;  /* 0x000000000000094d */ /* 0x000fea0003800000 */
[----:B0-----:R-:W-:-:S05]  /*0770*/  IADD3 R7, PT, PT, R7, 0x1, RZ ;  /* 0x0000000107077810 */ /* 0x001fca0007ffe0ff */
[----:B------:R-:W-:Y:S01]  /*0780*/  STG.E desc[UR4][R4.64], R7 ;  /* 0x0000000704007986 */ /* 0x000fe2000c101904 */
[----:B------:R-:W-:Y:S05]  /*0790*/  EXIT ;  /* 0x000000000000794d */ /* 0x000fea0003800000 */
.L_x_3:
[----:B------:R-:W-:-:S00]  /*07a0*/  BRA `(.L_x_3) ;  /* 0xfffffffc00fc7947 */ /* 0x000fc0000383ffff */
[----:B------:R-:W-:-:S00]  /*07b0*/  NOP ;  /* 0x0000000000007918 */ /* 0x000fc00000000000 */
        /* <DEDUP_REMOVED lines=12> */
.L_x_4:


//--------------------- .nv.shared.reserved.0     --------------------------
	.section	.nv.shared.reserved.0,"aw",@nobits
	.weak		__nv_reservedSMEM_offset_0_alias
	.size		__nv_reservedSMEM_offset_0_alias, 0, 64
	.other		__nv_reservedSMEM_offset_0_alias,@"STO_CUDA_RESERVED_SHARED STV_DEFAULT"
__nv_reservedSMEM_offset_0_alias:
	.zero		0
	.zero		64


//--------------------- .nv.constant0._Z10mandelbrotPK6float2Pittt --------------------------
	.section	.nv.constant0._Z10mandelbrotPK6float2Pittt,"a",@progbits
	.sectionflags	@""
	.align	4
.nv.constant0._Z10mandelbrotPK6float2Pittt:
	.zero		918


//--------------------- SYMBOLS --------------------------

	.type		.nv.reservedSmem.offset0,@object
	.size		.nv.reservedSmem.offset0,0x4
